//
// Generated by NVIDIA NVVM Compiler
//
// Compiler Build ID: CL-36424714
// Cuda compilation tools, release 13.0, V13.0.88
// Based on NVVM 20.0.0
//

.version 9.0
.target sm_100
.address_size 64

	// .globl	_Z8multiplyPKiS0_Piii
.extern .shared .align 16 .b8 shared[];

.visible .entry _Z8multiplyPKiS0_Piii(
	.param .u64 .ptr .align 1 _Z8multiplyPKiS0_Piii_param_0,
	.param .u64 .ptr .align 1 _Z8multiplyPKiS0_Piii_param_1,
	.param .u64 .ptr .align 1 _Z8multiplyPKiS0_Piii_param_2,
	.param .u32 _Z8multiplyPKiS0_Piii_param_3,
	.param .u32 _Z8multiplyPKiS0_Piii_param_4
)
{
	.reg .pred 	%p<12>;
	.reg .b32 	%r<163>;
	.reg .b32 	%f<56>;
	.reg .b64 	%rd<17>;

	ld.param.u64 	%rd4, [_Z8multiplyPKiS0_Piii_param_0];
	ld.param.u64 	%rd5, [_Z8multiplyPKiS0_Piii_param_1];
	ld.param.u32 	%r30, [_Z8multiplyPKiS0_Piii_param_3];
	ld.param.u32 	%r31, [_Z8multiplyPKiS0_Piii_param_4];
	cvta.to.global.u64 	%rd1, %rd5;
	cvta.to.global.u64 	%rd2, %rd4;
	mul.lo.s32 	%r1, %r31, %r30;
	mov.u32 	%r32, %ctaid.y;
	mul.lo.s32 	%r2, %r1, %r32;
	mov.u32 	%r33, %ctaid.x;
	mul.lo.s32 	%r3, %r31, %r33;
	add.s32 	%r34, %r30, -1;
	add.s32 	%r4, %r34, %r2;
	setp.lt.u32 	%p1, %r4, %r34;
	mov.f32 	%f54, 0f00000000;
	@%p1 bra 	$L__BB0_15;
	mul.lo.s32 	%r35, %r31, %r31;
	shl.b32 	%r36, %r35, 2;
	mov.u32 	%r37, shared;
	add.s32 	%r5, %r37, %r36;
	mov.u32 	%r6, %tid.y;
	mov.u32 	%r7, %tid.x;
	mad.lo.s32 	%r8, %r30, %r6, %r7;
	mad.lo.s32 	%r38, %r31, %r7, %r6;
	shl.b32 	%r39, %r38, 2;
	add.s32 	%r9, %r37, %r39;
	add.s32 	%r10, %r5, %r39;
	and.b32  	%r11, %r31, 7;
	and.b32  	%r12, %r31, 2147483640;
	neg.s32 	%r13, %r12;
	shl.b32 	%r40, %r7, 2;
	add.s32 	%r14, %r36, %r40;
	shl.b32 	%r15, %r31, 5;
	shl.b32 	%r16, %r31, 2;
	mov.f32 	%f54, 0f00000000;
	mov.u32 	%r156, %r3;
	mov.u32 	%r157, %r2;
$L__BB0_2:
	setp.lt.s32 	%p2, %r31, 1;
	add.s32 	%r41, %r8, %r157;
	mul.wide.u32 	%rd6, %r41, 4;
	add.s64 	%rd7, %rd2, %rd6;
	ld.global.u32 	%r42, [%rd7];
	st.shared.u32 	[%r9], %r42;
	add.s32 	%r43, %r8, %r156;
	mul.wide.u32 	%rd8, %r43, 4;
	add.s64 	%rd9, %rd1, %rd8;
	ld.global.u32 	%r44, [%rd9];
	st.shared.u32 	[%r10], %r44;
	bar.sync 	0;
	@%p2 bra 	$L__BB0_14;
	setp.lt.u32 	%p3, %r31, 8;
	mov.b32 	%r161, 0;
	@%p3 bra 	$L__BB0_6;
	mov.u32 	%r158, shared;
	mov.u32 	%r159, %r13;
$L__BB0_5:
	.pragma "nounroll";
	shl.b32 	%r47, %r6, 2;
	add.s32 	%r48, %r158, %r47;
	ld.shared.u32 	%r49, [%r48];
	add.s32 	%r50, %r158, %r14;
	ld.shared.u32 	%r51, [%r50];
	mul.lo.s32 	%r52, %r51, %r49;
	cvt.rn.f32.s32 	%f18, %r52;
	add.f32 	%f19, %f54, %f18;
	add.s32 	%r53, %r48, %r16;
	ld.shared.u32 	%r54, [%r53];
	add.s32 	%r55, %r50, %r16;
	ld.shared.u32 	%r56, [%r55];
	mul.lo.s32 	%r57, %r56, %r54;
	cvt.rn.f32.s32 	%f20, %r57;
	add.f32 	%f21, %f19, %f20;
	add.s32 	%r58, %r53, %r16;
	ld.shared.u32 	%r59, [%r58];
	add.s32 	%r60, %r55, %r16;
	ld.shared.u32 	%r61, [%r60];
	mul.lo.s32 	%r62, %r61, %r59;
	cvt.rn.f32.s32 	%f22, %r62;
	add.f32 	%f23, %f21, %f22;
	add.s32 	%r63, %r58, %r16;
	ld.shared.u32 	%r64, [%r63];
	add.s32 	%r65, %r60, %r16;
	ld.shared.u32 	%r66, [%r65];
	mul.lo.s32 	%r67, %r66, %r64;
	cvt.rn.f32.s32 	%f24, %r67;
	add.f32 	%f25, %f23, %f24;
	add.s32 	%r68, %r63, %r16;
	ld.shared.u32 	%r69, [%r68];
	add.s32 	%r70, %r65, %r16;
	ld.shared.u32 	%r71, [%r70];
	mul.lo.s32 	%r72, %r71, %r69;
	cvt.rn.f32.s32 	%f26, %r72;
	add.f32 	%f27, %f25, %f26;
	add.s32 	%r73, %r68, %r16;
	ld.shared.u32 	%r74, [%r73];
	add.s32 	%r75, %r70, %r16;
	ld.shared.u32 	%r76, [%r75];
	mul.lo.s32 	%r77, %r76, %r74;
	cvt.rn.f32.s32 	%f28, %r77;
	add.f32 	%f29, %f27, %f28;
	add.s32 	%r78, %r73, %r16;
	ld.shared.u32 	%r79, [%r78];
	add.s32 	%r80, %r75, %r16;
	ld.shared.u32 	%r81, [%r80];
	mul.lo.s32 	%r82, %r81, %r79;
	cvt.rn.f32.s32 	%f30, %r82;
	add.f32 	%f31, %f29, %f30;
	add.s32 	%r83, %r78, %r16;
	ld.shared.u32 	%r84, [%r83];
	add.s32 	%r85, %r80, %r16;
	ld.shared.u32 	%r86, [%r85];
	mul.lo.s32 	%r87, %r86, %r84;
	cvt.rn.f32.s32 	%f32, %r87;
	add.f32 	%f54, %f31, %f32;
	add.s32 	%r159, %r159, 8;
	add.s32 	%r158, %r158, %r15;
	setp.ne.s32 	%p4, %r159, 0;
	mov.u32 	%r161, %r12;
	@%p4 bra 	$L__BB0_5;
$L__BB0_6:
	setp.eq.s32 	%p5, %r11, 0;
	@%p5 bra 	$L__BB0_14;
	add.s32 	%r88, %r11, -1;
	setp.lt.u32 	%p6, %r88, 3;
	@%p6 bra 	$L__BB0_9;
	mul.lo.s32 	%r89, %r161, %r31;
	add.s32 	%r90, %r89, %r6;
	shl.b32 	%r91, %r90, 2;
	mov.u32 	%r92, shared;
	add.s32 	%r93, %r92, %r91;
	ld.shared.u32 	%r94, [%r93];
	add.s32 	%r95, %r89, %r7;
	shl.b32 	%r96, %r95, 2;
	add.s32 	%r97, %r5, %r96;
	ld.shared.u32 	%r98, [%r97];
	mul.lo.s32 	%r99, %r98, %r94;
	cvt.rn.f32.s32 	%f34, %r99;
	add.f32 	%f35, %f54, %f34;
	add.s32 	%r100, %r93, %r16;
	ld.shared.u32 	%r101, [%r100];
	add.s32 	%r102, %r97, %r16;
	ld.shared.u32 	%r103, [%r102];
	mul.lo.s32 	%r104, %r103, %r101;
	cvt.rn.f32.s32 	%f36, %r104;
	add.f32 	%f37, %f35, %f36;
	add.s32 	%r105, %r100, %r16;
	ld.shared.u32 	%r106, [%r105];
	add.s32 	%r107, %r102, %r16;
	ld.shared.u32 	%r108, [%r107];
	mul.lo.s32 	%r109, %r108, %r106;
	cvt.rn.f32.s32 	%f38, %r109;
	add.f32 	%f39, %f37, %f38;
	add.s32 	%r110, %r105, %r16;
	ld.shared.u32 	%r111, [%r110];
	add.s32 	%r112, %r107, %r16;
	ld.shared.u32 	%r113, [%r112];
	mul.lo.s32 	%r114, %r113, %r111;
	cvt.rn.f32.s32 	%f40, %r114;
	add.f32 	%f54, %f39, %f40;
	add.s32 	%r161, %r161, 4;
$L__BB0_9:
	and.b32  	%r115, %r31, 3;
	setp.eq.s32 	%p7, %r115, 0;
	@%p7 bra 	$L__BB0_14;
	setp.eq.s32 	%p8, %r115, 1;
	@%p8 bra 	$L__BB0_12;
	mul.lo.s32 	%r116, %r161, %r31;
	add.s32 	%r117, %r116, %r6;
	shl.b32 	%r118, %r117, 2;
	mov.u32 	%r119, shared;
	add.s32 	%r120, %r119, %r118;
	ld.shared.u32 	%r121, [%r120];
	add.s32 	%r122, %r116, %r7;
	shl.b32 	%r123, %r122, 2;
	add.s32 	%r124, %r5, %r123;
	ld.shared.u32 	%r125, [%r124];
	mul.lo.s32 	%r126, %r125, %r121;
	cvt.rn.f32.s32 	%f42, %r126;
	add.f32 	%f43, %f54, %f42;
	add.s32 	%r127, %r120, %r16;
	ld.shared.u32 	%r128, [%r127];
	add.s32 	%r129, %r124, %r16;
	ld.shared.u32 	%r130, [%r129];
	mul.lo.s32 	%r131, %r130, %r128;
	cvt.rn.f32.s32 	%f44, %r131;
	add.f32 	%f54, %f43, %f44;
	add.s32 	%r161, %r161, 2;
$L__BB0_12:
	and.b32  	%r132, %r31, 1;
	setp.eq.b32 	%p9, %r132, 1;
	not.pred 	%p10, %p9;
	@%p10 bra 	$L__BB0_14;
	mul.lo.s32 	%r133, %r161, %r31;
	add.s32 	%r134, %r133, %r6;
	shl.b32 	%r135, %r134, 2;
	mov.u32 	%r136, shared;
	add.s32 	%r137, %r136, %r135;
	ld.shared.u32 	%r138, [%r137];
	add.s32 	%r139, %r133, %r7;
	shl.b32 	%r140, %r139, 2;
	add.s32 	%r141, %r5, %r140;
	ld.shared.u32 	%r142, [%r141];
	mul.lo.s32 	%r143, %r142, %r138;
	cvt.rn.f32.s32 	%f45, %r143;
	add.f32 	%f54, %f54, %f45;
$L__BB0_14:
	bar.sync 	0;
	add.s32 	%r157, %r157, %r31;
	add.s32 	%r156, %r156, %r1;
	setp.le.u32 	%p11, %r157, %r4;
	@%p11 bra 	$L__BB0_2;
$L__BB0_15:
	ld.param.u64 	%rd16, [_Z8multiplyPKiS0_Piii_param_2];
	cvta.to.global.u64 	%rd10, %rd16;
	add.s32 	%r144, %r2, %r3;
	cvt.rzi.s32.f32 	%r145, %f54;
	mov.u32 	%r146, %tid.y;
	mov.u32 	%r147, %tid.x;
	mad.lo.s32 	%r148, %r30, %r146, %r147;
	add.s32 	%r149, %r148, %r144;
	mul.wide.u32 	%rd11, %r149, 4;
	add.s64 	%rd12, %rd10, %rd11;
	st.global.u32 	[%rd12], %r145;
	add.s64 	%rd13, %rd1, %rd11;
	ld.global.u32 	%r150, [%rd13];
	mad.lo.s32 	%r151, %r30, %r147, %r146;
	add.s32 	%r152, %r151, %r144;
	mul.wide.u32 	%rd14, %r152, 4;
	add.s64 	%rd15, %rd2, %rd14;
	ld.global.u32 	%r153, [%rd15];
	add.s32 	%r154, %r153, %r150;
	add.s32 	%r155, %r154, %r145;
	st.global.u32 	[%rd12], %r155;
	ret;

}


// ===== COMPILED SASS (sm_100) =====

	.target	sm_100

	.elftype	@"ET_EXEC"


//--------------------- .note.nv.tkinfo           --------------------------
	.section	.note.nv.tkinfo,"",@"SHT_NOTE"
	.sectionflags	@"SHF_NOTE_NV_TKINFO"
	.tkinfo
        /*0018*/ 	.word	0x00000002
        /*0030*/ 	.string	""
        /*0030*/ 	.string	"ptxas"
        /*0030*/ 	.string	"Cuda compilation tools, release 13.0, V13.0.88"
        /*0030*/ 	.string	"Build cuda_13.0.r13.0/compiler.36424714_0"
        /*0030*/ 	.string	"-arch sm_100 -m 64 "



//--------------------- .note.nv.cuinfo           --------------------------
	.section	.note.nv.cuinfo,"",@"SHT_NOTE"
	.sectionflags	@"SHF_NOTE_NV_CUINFO"
        /*0018*/ 	.short	0x0002
        /*001a*/ 	.short	0x0064
        /*001c*/ 	.short	0x0082
	.zero		2


//--------------------- .nv.info                  --------------------------
	.section	.nv.info,"",@"SHT_CUDA_INFO"
	.align	4


	//----- nvinfo : EIATTR_REGCOUNT
	.align		4
        /*0000*/ 	.byte	0x04, 0x2f
        /*0002*/ 	.short	(.L_1 - .L_0)
	.align		4
.L_0:
        /*0004*/ 	.word	index@(_Z8multiplyPKiS0_Piii)
        /*0008*/ 	.word	0x00000020


	//----- nvinfo : EIATTR_FRAME_SIZE
	.align		4
.L_1:
        /*000c*/ 	.byte	0x04, 0x11
        /*000e*/ 	.short	(.L_3 - .L_2)
	.align		4
.L_2:
        /*0010*/ 	.word	index@(_Z8multiplyPKiS0_Piii)
        /*0014*/ 	.word	0x00000000


	//----- nvinfo : EIATTR_MIN_STACK_SIZE
	.align		4
.L_3:
        /*0018*/ 	.byte	0x04, 0x12
        /*001a*/ 	.short	(.L_5 - .L_4)
	.align		4
.L_4:
        /*001c*/ 	.word	index@(_Z8multiplyPKiS0_Piii)
        /*0020*/ 	.word	0x00000000
.L_5:


//--------------------- .nv.compat                --------------------------
	.section	.nv.compat,"",@"SHT_CUDA_COMPAT_INFO"
	.align	4
        /*0000*/ 	.byte	0x02, 0x09, 0x00, 0x00, 0x02, 0x02, 0x01, 0x00, 0x02, 0x05, 0x05, 0x00, 0x03, 0x07, 0x01, 0x01
        /*0010*/ 	.byte	0x02, 0x03, 0x00, 0x00, 0x02, 0x06, 0x01, 0x00, 0x04, 0x0b, 0x08, 0x00, 0x09, 0x00, 0x00, 0x00
        /*0020*/ 	.byte	0x00, 0x00, 0x00, 0x00


//--------------------- .nv.info._Z8multiplyPKiS0_Piii --------------------------
	.section	.nv.info._Z8multiplyPKiS0_Piii,"",@"SHT_CUDA_INFO"
	.sectionflags	@""
	.align	4


	//----- nvinfo : EIATTR_CUDA_API_VERSION
	.align		4
        /*0000*/ 	.byte	0x04, 0x37
        /*0002*/ 	.short	(.L_7 - .L_6)
.L_6:
        /*0004*/ 	.word	0x00000082


	//----- nvinfo : EIATTR_KPARAM_INFO
	.align		4
.L_7:
        /*0008*/ 	.byte	0x04, 0x17
        /*000a*/ 	.short	(.L_9 - .L_8)
.L_8:
        /*000c*/ 	.word	0x00000000
        /*0010*/ 	.short	0x0004
        /*0012*/ 	.short	0x001c
        /*0014*/ 	.byte	0x00, 0xf0, 0x11, 0x00


	//----- nvinfo : EIATTR_KPARAM_INFO
	.align		4
.L_9:
        /*0018*/ 	.byte	0x04, 0x17
        /*001a*/ 	.short	(.L_11 - .L_10)
.L_10:
        /*001c*/ 	.word	0x00000000
        /*0020*/ 	.short	0x0003
        /*0022*/ 	.short	0x0018
        /*0024*/ 	.byte	0x00, 0xf0, 0x11, 0x00


	//----- nvinfo : EIATTR_KPARAM_INFO
	.align		4
.L_11:
        /*0028*/ 	.byte	0x04, 0x17
        /*002a*/ 	.short	(.L_13 - .L_12)
.L_12:
        /*002c*/ 	.word	0x00000000
        /*0030*/ 	.short	0x0002
        /*0032*/ 	.short	0x0010
        /*0034*/ 	.byte	0x00, 0xf5, 0x21, 0x00


	//----- nvinfo : EIATTR_KPARAM_INFO
	.align		4
.L_13:
        /*0038*/ 	.byte	0x04, 0x17
        /*003a*/ 	.short	(.L_15 - .L_14)
.L_14:
        /*003c*/ 	.word	0x00000000
        /*0040*/ 	.short	0x0001
        /*0042*/ 	.short	0x0008
        /*0044*/ 	.byte	0x00, 0xf5, 0x21, 0x00


	//----- nvinfo : EIATTR_KPARAM_INFO
	.align		4
.L_15:
        /*0048*/ 	.byte	0x04, 0x17
        /*004a*/ 	.short	(.L_17 - .L_16)
.L_16:
        /*004c*/ 	.word	0x00000000
        /*0050*/ 	.short	0x0000
        /*0052*/ 	.short	0x0000
        /*0054*/ 	.byte	0x00, 0xf5, 0x21, 0x00


	//----- nvinfo : EIATTR_SPARSE_MMA_MASK
	.align		4
.L_17:
        /*0058*/ 	.byte	0x03, 0x50
        /*005a*/ 	.short	0x0000


	//----- nvinfo : EIATTR_MAXREG_COUNT
	.align		4
        /*005c*/ 	.byte	0x03, 0x1b
        /*005e*/ 	.short	0x00ff


	//----- nvinfo : EIATTR_NUM_BARRIERS
	.align		4
        /*0060*/ 	.byte	0x02, 0x4c
        /*0062*/ 	.byte	0x01
	.zero		1


	//----- nvinfo : EIATTR_MERCURY_ISA_VERSION
	.align		4
        /*0064*/ 	.byte	0x03, 0x5f
        /*0066*/ 	.short	0x0101


	//----- nvinfo : EIATTR_VRC_CTA_INIT_COUNT
	.align		4
        /*0068*/ 	.byte	0x02, 0x4a
	.zero		1
	.zero		1


	//----- nvinfo : EIATTR_EXIT_INSTR_OFFSETS
	.align		4
        /*006c*/ 	.byte	0x04, 0x1c
        /*006e*/ 	.short	(.L_19 - .L_18)


	//   ....[0]....
.L_18:
        /*0070*/ 	.word	0x00000d90


	//----- nvinfo : EIATTR_CBANK_PARAM_SIZE
	.align		4
.L_19:
        /*0074*/ 	.byte	0x03, 0x19
        /*0076*/ 	.short	0x0020


	//----- nvinfo : EIATTR_PARAM_CBANK
	.align		4
        /*0078*/ 	.byte	0x04, 0x0a
        /*007a*/ 	.short	(.L_21 - .L_20)
	.align		4
.L_20:
        /*007c*/ 	.word	index@(.nv.constant0._Z8multiplyPKiS0_Piii)
        /*0080*/ 	.short	0x0380
        /*0082*/ 	.short	0x0020


	//----- nvinfo : EIATTR_SW_WAR
	.align		4
.L_21:
        /*0084*/ 	.byte	0x04, 0x36
        /*0086*/ 	.short	(.L_23 - .L_22)
.L_22:
        /*0088*/ 	.word	0x00000008
.L_23:


//--------------------- .nv.callgraph             --------------------------
	.section	.nv.callgraph,"",@"SHT_CUDA_CALLGRAPH"
	.align	4
	.sectionentsize	8
	.align		4
        /*0000*/ 	.word	0x00000000
	.align		4
        /*0004*/ 	.word	0xffffffff
	.align		4
        /*0008*/ 	.word	0x00000000
	.align		4
        /*000c*/ 	.word	0xfffffffe
	.align		4
        /*0010*/ 	.word	0x00000000
	.align		4
        /*0014*/ 	.word	0xfffffffd
	.align		4
        /*0018*/ 	.word	0x00000000
	.align		4
        /*001c*/ 	.word	0xfffffffc


//--------------------- .text._Z8multiplyPKiS0_Piii --------------------------
	.section	.text._Z8multiplyPKiS0_Piii,"ax",@progbits
	.align	128
        .global         _Z8multiplyPKiS0_Piii
        .type           _Z8multiplyPKiS0_Piii,@function
        .size           _Z8multiplyPKiS0_Piii,(.L_x_8 - _Z8multiplyPKiS0_Piii)
        .other          _Z8multiplyPKiS0_Piii,@"STO_CUDA_ENTRY STV_DEFAULT"
_Z8multiplyPKiS0_Piii:
.text._Z8multiplyPKiS0_Piii:
[----:B------:R-:W-:Y:S08]  /*0000*/  LDC R1, c[0x0][0x37c] ;  /* 0x0000df00ff017b82 */ /* 0x000ff00000000800 */
[----:B------:R-:W0:Y:S01]  /*0010*/  S2UR UR5, SR_CTAID.Y ;  /* 0x00000000000579c3 */ /* 0x000e220000002600 */
[----:B------:R-:W1:Y:S01]  /*0020*/  LDCU.64 UR10, c[0x0][0x398] ;  /* 0x00007300ff0a77ac */ /* 0x000e620008000a00 */
[----:B------:R-:W-:Y:S01]  /*0030*/  HFMA2 R0, -RZ, RZ, 0, 0 ;  /* 0x00000000ff007431 */ /* 0x000fe200000001ff */
[----:B------:R-:W2:Y:S05]  /*0040*/  LDCU.64 UR16, c[0x0][0x358] ;  /* 0x00006b00ff1077ac */ /* 0x000eaa0008000a00 */
[----:B------:R-:W3:Y:S01]  /*0050*/  S2UR UR6, SR_CTAID.X ;  /* 0x00000000000679c3 */ /* 0x000ee20000002500 */
[----:B-1----:R-:W-:-:S02]  /*0060*/  UIMAD UR12, UR11, UR10, URZ ;  /* 0x0000000a0b0c72a4 */ /* 0x002fc4000f8e02ff */
[----:B------:R-:W-:Y:S02]  /*0070*/  UIADD3 UR4, UPT, UPT, UR10, -0x1, URZ ;  /* 0xffffffff0a047890 */ /* 0x000fe4000fffe0ff */
[----:B0-----:R-:W-:-:S04]  /*0080*/  UIMAD UR5, UR12, UR5, URZ ;  /* 0x000000050c0572a4 */ /* 0x001fc8000f8e02ff */
[----:B------:R-:W-:-:S04]  /*0090*/  UIADD3 UR13, UPT, UPT, UR5, UR4, URZ ;  /* 0x00000004050d7290 */ /* 0x000fc8000fffe0ff */
[----:B------:R-:W-:Y:S02]  /*00a0*/  UISETP.GE.U32.AND UP0, UPT, UR13, UR4, UPT ;  /* 0x000000040d00728c */ /* 0x000fe4000bf06070 */
[----:B---3--:R-:W-:-:S07]  /*00b0*/  UIMAD UR6, UR6, UR11, URZ ;  /* 0x0000000b060672a4 */ /* 0x008fce000f8e02ff */
[----:B--2---:R-:W-:Y:S05]  /*00c0*/  BRA.U !UP0, `(.L_x_0) ;  /* 0x0000000908e07547 */ /* 0x004fea000b800000 */
[----:B------:R-:W0:Y:S01]  /*00d0*/  S2R R2, SR_TID.Y ;  /* 0x0000000000027919 */ /* 0x000e220000002200 */
[----:B------:R-:W1:Y:S01]  /*00e0*/  S2UR UR8, SR_CgaCtaId ;  /* 0x00000000000879c3 */ /* 0x000e620000008800 */
[----:B------:R-:W-:Y:S01]  /*00f0*/  UIMAD UR4, UR11, UR11, URZ ;  /* 0x0000000b0b0472a4 */ /* 0x000fe2000f8e02ff */
[----:B------:R-:W-:Y:S01]  /*0100*/  MOV R0, RZ ;  /* 0x000000ff00007202 */ /* 0x000fe20000000f00 */
[----:B------:R-:W0:Y:S01]  /*0110*/  S2R R3, SR_TID.X ;  /* 0x0000000000037919 */ /* 0x000e220000002100 */
[----:B------:R-:W-:Y:S01]  /*0120*/  UMOV UR7, 0x400 ;  /* 0x0000040000077882 */ /* 0x000fe20000000000 */
[----:B------:R-:W-:Y:S01]  /*0130*/  USHF.L.U32 UR4, UR4, 0x2, URZ ;  /* 0x0000000204047899 */ /* 0x000fe200080006ff */
[----:B------:R-:W-:Y:S01]  /*0140*/  IMAD.U32 R9, RZ, RZ, UR5 ;  /* 0x00000005ff097e24 */ /* 0x000fe2000f8e00ff */
[----:B------:R-:W-:Y:S02]  /*0150*/  ULOP3.LUT UR15, UR11, 0x7, URZ, 0xc0, !UPT ;  /* 0x000000070b0f7892 */ /* 0x000fe4000f8ec0ff */
[----:B-1----:R-:W-:-:S02]  /*0160*/  ULEA UR7, UR8, UR7, 0x18 ;  /* 0x0000000708077291 */ /* 0x002fc4000f8ec0ff */
[----:B------:R-:W-:Y:S02]  /*0170*/  ULOP3.LUT UR8, UR11, 0x7ffffff8, URZ, 0xc0, !UPT ;  /* 0x7ffffff80b087892 */ /* 0x000fe4000f8ec0ff */
[----:B------:R-:W-:Y:S02]  /*0180*/  UIADD3 UR14, UPT, UPT, UR4, UR7, URZ ;  /* 0x00000007040e7290 */ /* 0x000fe4000fffe0ff */
[----:B------:R-:W-:Y:S01]  /*0190*/  UIADD3 UR9, UPT, UPT, -UR8, URZ, URZ ;  /* 0x000000ff08097290 */ /* 0x000fe2000fffe1ff */
[C---:B0-----:R-:W-:Y:S01]  /*01a0*/  IMAD R7, R3.reuse, UR11, R2 ;  /* 0x0000000b03077c24 */ /* 0x041fe2000f8e0202 */
[----:B------:R-:W-:Y:S01]  /*01b0*/  LEA R6, R3, UR4, 0x2 ;  /* 0x0000000403067c11 */ /* 0x000fe2000f8e10ff */
[----:B------:R-:W-:-:S03]  /*01c0*/  IMAD R4, R2, UR10, R3 ;  /* 0x0000000a02047c24 */ /* 0x000fc6000f8e0203 */
[C---:B------:R-:W-:Y:S01]  /*01d0*/  LEA R5, R7.reuse, UR7, 0x2 ;  /* 0x0000000707057c11 */ /* 0x040fe2000f8e10ff */
[----:B------:R-:W-:Y:S01]  /*01e0*/  UMOV UR7, UR6 ;  /* 0x0000000600077c82 */ /* 0x000fe20008000000 */
[----:B------:R-:W-:-:S07]  /*01f0*/  LEA R7, R7, UR14, 0x2 ;  /* 0x0000000e07077c11 */ /* 0x000fce000f8e10ff */
.L_x_6:
[----:B0-----:R-:W0:Y:S01]  /*0200*/  LDC.64 R10, c[0x0][0x380] ;  /* 0x0000e000ff0a7b82 */ /* 0x001e220000000a00 */
[C---:B------:R-:W-:Y:S01]  /*0210*/  IADD3 R15, PT, PT, R4.reuse, R9, RZ ;  /* 0x00000009040f7210 */ /* 0x040fe20007ffe0ff */
[----:B------:R-:W-:-:S06]  /*0220*/  VIADD R17, R4, UR7 ;  /* 0x0000000704117c36 */ /* 0x000fcc0008000000 */
[----:B------:R-:W1:Y:S08]  /*0230*/  LDC.64 R12, c[0x0][0x388] ;  /* 0x0000e200ff0c7b82 */ /* 0x000e700000000a00 */
[----:B------:R-:W2:Y:S01]  /*0240*/  LDC R8, c[0x0][0x39c] ;  /* 0x0000e700ff087b82 */ /* 0x000ea20000000800 */
[----:B0-----:R-:W-:-:S06]  /*0250*/  IMAD.WIDE.U32 R10, R15, 0x4, R10 ;  /* 0x000000040f0a7825 */ /* 0x001fcc00078e000a */
[----:B------:R-:W3:Y:S01]  /*0260*/  LDG.E R10, desc[UR16][R10.64] ;  /* 0x000000100a0a7981 */ /* 0x000ee2000c1e1900 */
[----:B-1----:R-:W-:-:S06]  /*0270*/  IMAD.WIDE.U32 R12, R17, 0x4, R12 ;  /* 0x00000004110c7825 */ /* 0x002fcc00078e000c */
[----:B------:R-:W4:Y:S01]  /*0280*/  LDG.E R12, desc[UR16][R12.64] ;  /* 0x000000100c0c7981 */ /* 0x000f22000c1e1900 */
[----:B--2---:R-:W-:Y:S02]  /*0290*/  ISETP.GE.AND P1, PT, R8, 0x1, PT ;  /* 0x000000010800780c */ /* 0x004fe40003f26270 */
[----:B------:R-:W-:-:S04]  /*02a0*/  IADD3 R9, PT, PT, R9, R8, RZ ;  /* 0x0000000809097210 */ /* 0x000fc80007ffe0ff */
[----:B------:R-:W-:Y:S01]  /*02b0*/  ISETP.GT.U32.AND P0, PT, R9, UR13, PT ;  /* 0x0000000d09007c0c */ /* 0x000fe2000bf04070 */
[----:B---3--:R0:W-:Y:S04]  /*02c0*/  STS [R5], R10 ;  /* 0x0000000a05007388 */ /* 0x0081e80000000800 */
[----:B----4-:R0:W-:Y:S01]  /*02d0*/  STS [R7], R12 ;  /* 0x0000000c07007388 */ /* 0x0101e20000000800 */
[----:B------:R-:W-:Y:S06]  /*02e0*/  BAR.SYNC.DEFER_BLOCKING 0x0 ;  /* 0x0000000000007b1d */ /* 0x000fec0000010000 */
[----:B------:R-:W-:Y:S05]  /*02f0*/  @!P1 BRA `(.L_x_1) ;  /* 0x0000000800489947 */ /* 0x000fea0003800000 */
[----:B------:R-:W-:Y:S01]  /*0300*/  ISETP.GE.U32.AND P1, PT, R8, 0x8, PT ;  /* 0x000000080800780c */ /* 0x000fe20003f26070 */
[----:B------:R-:W-:-:S12]  /*0310*/  UMOV UR4, URZ ;  /* 0x000000ff00047c82 */ /* 0x000fd80008000000 */
[----:B------:R-:W-:Y:S05]  /*0320*/  @!P1 BRA `(.L_x_2) ;  /* 0x0000000400049947 */ /* 0x000fea0003800000 */
[----:B0-----:R-:W0:Y:S01]  /*0330*/  S2R R10, SR_CgaCtaId ;  /* 0x00000000000a7919 */ /* 0x001e220000008800 */
[----:B------:R-:W-:Y:S01]  /*0340*/  MOV R11, 0x400 ;  /* 0x00000400000b7802 */ /* 0x000fe20000000f00 */
[----:B------:R-:W-:-:S03]  /*0350*/  UMOV UR4, UR9 ;  /* 0x0000000900047c82 */ /* 0x000fc60008000000 */
[----:B0-----:R-:W-:-:S07]  /*0360*/  LEA R11, R10, R11, 0x18 ;  /* 0x0000000b0a0b7211 */ /* 0x001fce00078ec0ff */
.L_x_3:
[----:B------:R-:W-:Y:S01]  /*0370*/  IMAD R13, R2, 0x4, R11 ;  /* 0x00000004020d7824 */ /* 0x000fe200078e020b */
[-C--:B------:R-:W-:Y:S01]  /*0380*/  IADD3 R23, PT, PT, R6, R11.reuse, RZ ;  /* 0x0000000b06177210 */ /* 0x080fe20007ffe0ff */
[----:B------:R-:W-:Y:S01]  /*0390*/  UIADD3 UR4, UPT, UPT, UR4, 0x8, URZ ;  /* 0x0000000804047890 */ /* 0x000fe2000fffe0ff */
[C---:B------:R-:W-:Y:S02]  /*03a0*/  LEA R11, R8.reuse, R11, 0x5 ;  /* 0x0000000b080b7211 */ /* 0x040fe400078e28ff */
[C---:B------:R-:W-:Y:S01]  /*03b0*/  LEA R15, R8.reuse, R13, 0x2 ;  /* 0x0000000d080f7211 */ /* 0x040fe200078e10ff */
[C---:B------:R-:W-:Y:S01]  /*03c0*/  IMAD R25, R8.reuse, 0x4, R23 ;  /* 0x0000000408197824 */ /* 0x040fe200078e0217 */
[----:B------:R0:W-:Y:S01]  /*03d0*/  LDS R20, [R13] ;  /* 0x000000000d147984 */ /* 0x0001e20000000800 */
[----:B------:R-:W-:Y:S01]  /*03e0*/  UISETP.NE.AND UP0, UPT, UR4, URZ, UPT ;  /* 0x000000ff0400728c */ /* 0x000fe2000bf05270 */
[C---:B------:R-:W-:Y:S02]  /*03f0*/  LEA R17, R8.reuse, R15, 0x2 ;  /* 0x0000000f08117211 */ /* 0x040fe400078e10ff */
[C---:B------:R-:W-:Y:S01]  /*0400*/  LEA R27, R8.reuse, R25, 0x2 ;  /* 0x00000019081b7211 */ /* 0x040fe200078e10ff */
[----:B------:R-:W1:Y:S02]  /*0410*/  LDS R23, [R23] ;  /* 0x0000000017177984 */ /* 0x000e640000000800 */
[C---:B------:R-:W-:Y:S01]  /*0420*/  IMAD R21, R8.reuse, 0x4, R17 ;  /* 0x0000000408157824 */ /* 0x040fe200078e0211 */
[C---:B------:R-:W-:Y:S01]  /*0430*/  LEA R29, R8.reuse, R27, 0x2 ;  /* 0x0000001b081d7211 */ /* 0x040fe200078e10ff */
[----:B------:R-:W-:Y:S03]  /*0440*/  LDS R22, [R15] ;  /* 0x000000000f167984 */ /* 0x000fe60000000800 */
[C---:B------:R-:W-:Y:S01]  /*0450*/  LEA R19, R8.reuse, R21, 0x2 ;  /* 0x0000001508137211 */ /* 0x040fe200078e10ff */
[----:B------:R-:W2:Y:S01]  /*0460*/  LDS R25, [R25] ;  /* 0x0000000019197984 */ /* 0x000ea20000000800 */
[----:B------:R-:W-:-:S02]  /*0470*/  IMAD R16, R8, 0x4, R29 ;  /* 0x0000000408107824 */ /* 0x000fc400078e021d */
[C---:B------:R-:W-:Y:S01]  /*0480*/  LEA R26, R8.reuse, R19, 0x2 ;  /* 0x00000013081a7211 */ /* 0x040fe200078e10ff */
[----:B------:R-:W-:Y:S02]  /*0490*/  LDS R24, [R17] ;  /* 0x0000000011187984 */ /* 0x000fe40000000800 */
[C---:B------:R-:W-:Y:S02]  /*04a0*/  LEA R14, R8.reuse, R16, 0x2 ;  /* 0x00000010080e7211 */ /* 0x040fe400078e10ff */
[----:B------:R-:W3:Y:S01]  /*04b0*/  LDS R27, [R27] ;  /* 0x000000001b1b7984 */ /* 0x000ee20000000800 */
[C---:B------:R-:W-:Y:S01]  /*04c0*/  IMAD R28, R8.reuse, 0x4, R26 ;  /* 0x00000004081c7824 */ /* 0x040fe200078e021a */
[C---:B------:R-:W-:Y:S02]  /*04d0*/  LEA R12, R8.reuse, R14, 0x2 ;  /* 0x0000000e080c7211 */ /* 0x040fe400078e10ff */
[----:B------:R-:W-:Y:S02]  /*04e0*/  LDS R21, [R21] ;  /* 0x0000000015157984 */ /* 0x000fe40000000800 */
[C---:B0-----:R-:W-:Y:S01]  /*04f0*/  LEA R13, R8.reuse, R28, 0x2 ;  /* 0x0000001c080d7211 */ /* 0x041fe200078e10ff */
[----:B------:R-:W-:Y:S01]  /*0500*/  IMAD R10, R8, 0x4, R12 ;  /* 0x00000004080a7824 */ /* 0x000fe200078e020c */
[----:B------:R-:W0:Y:S04]  /*0510*/  LDS R18, [R29] ;  /* 0x000000001d127984 */ /* 0x000e280000000800 */
[----:B------:R-:W-:Y:S04]  /*0520*/  LDS R19, [R19] ;  /* 0x0000000013137984 */ /* 0x000fe80000000800 */
[----:B------:R-:W4:Y:S04]  /*0530*/  LDS R16, [R16] ;  /* 0x0000000010107984 */ /* 0x000f280000000800 */
[----:B------:R-:W-:Y:S04]  /*0540*/  LDS R17, [R26] ;  /* 0x000000001a117984 */ /* 0x000fe80000000800 */
[----:B------:R-:W5:Y:S01]  /*0550*/  LDS R14, [R14] ;  /* 0x000000000e0e7984 */ /* 0x000f620000000800 */
[----:B-1----:R-:W-:-:S03]  /*0560*/  IMAD R20, R20, R23, RZ ;  /* 0x0000001714147224 */ /* 0x002fc600078e02ff */
[----:B------:R-:W-:Y:S02]  /*0570*/  LDS R15, [R28] ;  /* 0x000000001c0f7984 */ /* 0x000fe40000000800 */
[----:B------:R-:W-:Y:S02]  /*0580*/  I2FP.F32.S32 R23, R20 ;  /* 0x0000001400177245 */ /* 0x000fe40000201400 */
[----:B------:R-:W1:Y:S01]  /*0590*/  LDS R12, [R12] ;  /* 0x000000000c0c7984 */ /* 0x000e620000000800 */
[----:B--2---:R-:W-:Y:S02]  /*05a0*/  IMAD R22, R22, R25, RZ ;  /* 0x0000001916167224 */ /* 0x004fe400078e02ff */
[----:B------:R-:W-:Y:S01]  /*05b0*/  FADD R23, R23, R0 ;  /* 0x0000000017177221 */ /* 0x000fe20000000000 */
[----:B------:R-:W-:Y:S02]  /*05c0*/  LDS R13, [R13] ;  /* 0x000000000d0d7984 */ /* 0x000fe40000000800 */
[----:B------:R-:W-:-:S02]  /*05d0*/  I2FP.F32.S32 R22, R22 ;  /* 0x0000001600167245 */ /* 0x000fc40000201400 */
[----:B------:R-:W2:Y:S01]  /*05e0*/  LDS R10, [R10] ;  /* 0x000000000a0a7984 */ /* 0x000ea20000000800 */
[----:B---3--:R-:W-:Y:S02]  /*05f0*/  IMAD R24, R24, R27, RZ ;  /* 0x0000001b18187224 */ /* 0x008fe400078e02ff */
[----:B------:R-:W-:Y:S01]  /*0600*/  FADD R22, R23, R22 ;  /* 0x0000001617167221 */ /* 0x000fe20000000000 */
[----:B0-----:R-:W-:Y:S02]  /*0610*/  IMAD R18, R21, R18, RZ ;  /* 0x0000001215127224 */ /* 0x001fe400078e02ff */
[----:B------:R-:W-:-:S03]  /*0620*/  I2FP.F32.S32 R21, R24 ;  /* 0x0000001800157245 */ /* 0x000fc60000201400 */
[----:B------:R-:W-:Y:S02]  /*0630*/  I2FP.F32.S32 R18, R18 ;  /* 0x0000001200127245 */ /* 0x000fe40000201400 */
[----:B------:R-:W-:Y:S01]  /*0640*/  FADD R21, R22, R21 ;  /* 0x0000001516157221 */ /* 0x000fe20000000000 */
[----:B----4-:R-:W-:-:S03]  /*0650*/  IMAD R16, R19, R16, RZ ;  /* 0x0000001013107224 */ /* 0x010fc600078e02ff */
[----:B------:R-:W-:Y:S01]  /*0660*/  FADD R18, R21, R18 ;  /* 0x0000001215127221 */ /* 0x000fe20000000000 */
[----:B-----5:R-:W-:Y:S01]  /*0670*/  IMAD R14, R17, R14, RZ ;  /* 0x0000000e110e7224 */ /* 0x020fe200078e02ff */
[----:B------:R-:W-:-:S04]  /*0680*/  I2FP.F32.S32 R17, R16 ;  /* 0x0000001000117245 */ /* 0x000fc80000201400 */
[----:B------:R-:W-:Y:S01]  /*0690*/  I2FP.F32.S32 R14, R14 ;  /* 0x0000000e000e7245 */ /* 0x000fe20000201400 */
[----:B------:R-:W-:Y:S01]  /*06a0*/  FADD R17, R18, R17 ;  /* 0x0000001112117221 */ /* 0x000fe20000000000 */
[----:B-1----:R-:W-:-:S03]  /*06b0*/  IMAD R12, R15, R12, RZ ;  /* 0x0000000c0f0c7224 */ /* 0x002fc600078e02ff */
[----:B------:R-:W-:Y:S01]  /*06c0*/  FADD R14, R17, R14 ;  /* 0x0000000e110e7221 */ /* 0x000fe20000000000 */
[----:B--2---:R-:W-:Y:S01]  /*06d0*/  IMAD R10, R13, R10, RZ ;  /* 0x0000000a0d0a7224 */ /* 0x004fe200078e02ff */
[----:B------:R-:W-:-:S04]  /*06e0*/  I2FP.F32.S32 R13, R12 ;  /* 0x0000000c000d7245 */ /* 0x000fc80000201400 */
[----:B------:R-:W-:Y:S01]  /*06f0*/  I2FP.F32.S32 R10, R10 ;  /* 0x0000000a000a7245 */ /* 0x000fe20000201400 */
[----:B------:R-:W-:-:S04]  /*0700*/  FADD R13, R14, R13 ;  /* 0x0000000d0e0d7221 */ /* 0x000fc80000000000 */
[----:B------:R-:W-:Y:S01]  /*0710*/  FADD R0, R13, R10 ;  /* 0x0000000a0d007221 */ /* 0x000fe20000000000 */
[----:B------:R-:W-:Y:S06]  /*0720*/  BRA.U UP0, `(.L_x_3) ;  /* 0xfffffffd00107547 */ /* 0x000fec000b83ffff */
[----:B------:R-:W-:-:S05]  /*0730*/  UMOV UR4, UR8 ;  /* 0x0000000800047c82 */ /* 0x000fca0008000000 */
.L_x_2:
[----:B------:R-:W-:-:S09]  /*0740*/  UISETP.NE.AND UP0, UPT, UR15, URZ, UPT ;  /* 0x000000ff0f00728c */ /* 0x000fd2000bf05270 */
[----:B------:R-:W-:Y:S05]  /*0750*/  BRA.U !UP0, `(.L_x_1) ;  /* 0x0000000508307547 */ /* 0x000fea000b800000 */
[----:B------:R-:W-:Y:S01]  /*0760*/  UIADD3 UR10, UPT, UPT, UR15, -0x1, URZ ;  /* 0xffffffff0f0a7890 */ /* 0x000fe2000fffe0ff */
[----:B------:R-:W-:-:S03]  /*0770*/  LOP3.LUT P1, R14, R8, 0x3, RZ, 0xc0, !PT ;  /* 0x00000003080e7812 */ /* 0x000fc6000782c0ff */
[----:B------:R-:W-:-:S09]  /*0780*/  UISETP.GE.U32.AND UP0, UPT, UR10, 0x3, UPT ;  /* 0x000000030a00788c */ /* 0x000fd2000bf06070 */
[----:B------:R-:W-:Y:S05]  /*0790*/  BRA.U !UP0, `(.L_x_4) ;  /* 0x0000000108887547 */ /* 0x000fea000b800000 */
[----:B------:R-:W1:Y:S01]  /*07a0*/  S2UR UR11, SR_CgaCtaId ;  /* 0x00000000000b79c3 */ /* 0x000e620000008800 */
[----:B------:R-:W-:Y:S01]  /*07b0*/  UMOV UR10, 0x400 ;  /* 0x00000400000a7882 */ /* 0x000fe20000000000 */
[C---:B------:R-:W-:Y:S02]  /*07c0*/  IMAD R11, R8.reuse, UR4, R3 ;  /* 0x00000004080b7c24 */ /* 0x040fe4000f8e0203 */
[----:B0-----:R-:W-:Y:S01]  /*07d0*/  IMAD R10, R8, UR4, R2 ;  /* 0x00000004080a7c24 */ /* 0x001fe2000f8e0202 */
[----:B------:R-:W-:Y:S02]  /*07e0*/  UIADD3 UR4, UPT, UPT, UR4, 0x4, URZ ;  /* 0x0000000404047890 */ /* 0x000fe4000fffe0ff */
[----:B------:R-:W-:-:S04]  /*07f0*/  LEA R13, R11, UR14, 0x2 ;  /* 0x0000000e0b0d7c11 */ /* 0x000fc8000f8e10ff */
[C---:B------:R-:W-:Y:S02]  /*0800*/  LEA R17, R8.reuse, R13, 0x2 ;  /* 0x0000000d08117211 */ /* 0x040fe400078e10ff */
[----:B------:R-:W-:Y:S02]  /*0810*/  LDS R13, [R13] ;  /* 0x000000000d0d7984 */ /* 0x000fe40000000800 */
[C---:B------:R-:W-:Y:S02]  /*0820*/  LEA R21, R8.reuse, R17, 0x2 ;  /* 0x0000001108157211 */ /* 0x040fe400078e10ff */
[----:B------:R-:W-:Y:S03]  /*0830*/  LDS R12, [R17] ;  /* 0x00000000110c7984 */ /* 0x000fe60000000800 */
[----:B------:R-:W-:Y:S01]  /*0840*/  IMAD R20, R8, 0x4, R21 ;  /* 0x0000000408147824 */ /* 0x000fe200078e0215 */
[----:B------:R-:W-:Y:S01]  /*0850*/  LDS R16, [R21] ;  /* 0x0000000015107984 */ /* 0x000fe20000000800 */
[----:B-1----:R-:W-:-:S03]  /*0860*/  ULEA UR10, UR11, UR10, 0x18 ;  /* 0x0000000a0b0a7291 */ /* 0x002fc6000f8ec0ff */
[----:B------:R-:W-:Y:S03]  /*0870*/  LDS R23, [R20] ;  /* 0x0000000014177984 */ /* 0x000fe60000000800 */
[----:B------:R-:W-:-:S05]  /*0880*/  LEA R11, R10, UR10, 0x2 ;  /* 0x0000000a0a0b7c11 */ /* 0x000fca000f8e10ff */
[C---:B------:R-:W-:Y:S01]  /*0890*/  IMAD R15, R8.reuse, 0x4, R11 ;  /* 0x00000004080f7824 */ /* 0x040fe200078e020b */
[----:B------:R-:W0:Y:S04]  /*08a0*/  LDS R10, [R11] ;  /* 0x000000000b0a7984 */ /* 0x000e280000000800 */
[C---:B------:R-:W-:Y:S02]  /*08b0*/  LEA R19, R8.reuse, R15, 0x2 ;  /* 0x0000000f08137211 */ /* 0x040fe400078e10ff */
[----:B------:R-:W1:Y:S02]  /*08c0*/  LDS R15, [R15] ;  /* 0x000000000f0f7984 */ /* 0x000e640000000800 */
[----:B------:R-:W-:Y:S02]  /*08d0*/  LEA R18, R8, R19, 0x2 ;  /* 0x0000001308127211 */ /* 0x000fe400078e10ff */
[----:B------:R-:W2:Y:S04]  /*08e0*/  LDS R19, [R19] ;  /* 0x0000000013137984 */ /* 0x000ea80000000800 */
[----:B------:R-:W3:Y:S01]  /*08f0*/  LDS R18, [R18] ;  /* 0x0000000012127984 */ /* 0x000ee20000000800 */
[----:B0-----:R-:W-:-:S05]  /*0900*/  IMAD R10, R10, R13, RZ ;  /* 0x0000000d0a0a7224 */ /* 0x001fca00078e02ff */
[----:B------:R-:W-:Y:S01]  /*0910*/  I2FP.F32.S32 R11, R10 ;  /* 0x0000000a000b7245 */ /* 0x000fe20000201400 */
[----:B-1----:R-:W-:Y:S02]  /*0920*/  IMAD R12, R15, R12, RZ ;  /* 0x0000000c0f0c7224 */ /* 0x002fe400078e02ff */
[----:B--2---:R-:W-:-:S03]  /*0930*/  IMAD R16, R19, R16, RZ ;  /* 0x0000001013107224 */ /* 0x004fc600078e02ff */
[----:B------:R-:W-:Y:S01]  /*0940*/  I2FP.F32.S32 R12, R12 ;  /* 0x0000000c000c7245 */ /* 0x000fe20000201400 */
[----:B------:R-:W-:Y:S01]  /*0950*/  FADD R11, R0, R11 ;  /* 0x0000000b000b7221 */ /* 0x000fe20000000000 */
[----:B---3--:R-:W-:Y:S01]  /*0960*/  IMAD R23, R18, R23, RZ ;  /* 0x0000001712177224 */ /* 0x008fe200078e02ff */
[----:B------:R-:W-:Y:S02]  /*0970*/  I2FP.F32.S32 R16, R16 ;  /* 0x0000001000107245 */ /* 0x000fe40000201400 */
[----:B------:R-:W-:Y:S02]  /*0980*/  FADD R11, R11, R12 ;  /* 0x0000000c0b0b7221 */ /* 0x000fe40000000000 */
[----:B------:R-:W-:Y:S02]  /*0990*/  I2FP.F32.S32 R0, R23 ;  /* 0x0000001700007245 */ /* 0x000fe40000201400 */
[----:B------:R-:W-:-:S04]  /*09a0*/  FADD R11, R11, R16 ;  /* 0x000000100b0b7221 */ /* 0x000fc80000000000 */
[----:B------:R-:W-:-:S07]  /*09b0*/  FADD R0, R11, R0 ;  /* 0x000000000b007221 */ /* 0x000fce0000000000 */
.L_x_4:
[----:B------:R-:W-:Y:S05]  /*09c0*/  @!P1 BRA `(.L_x_1) ;  /* 0x0000000000949947 */ /* 0x000fea0003800000 */
[----:B------:R-:W-:Y:S02]  /*09d0*/  ISETP.NE.AND P1, PT, R14, 0x1, PT ;  /* 0x000000010e00780c */ /* 0x000fe40003f25270 */
[----:B0-----:R-:W-:-:S04]  /*09e0*/  LOP3.LUT R10, R8, 0x1, RZ, 0xc0, !PT ;  /* 0x00000001080a7812 */ /* 0x001fc800078ec0ff */
[----:B------:R-:W-:-:S07]  /*09f0*/  ISETP.NE.U32.AND P2, PT, R10, 0x1, PT ;  /* 0x000000010a00780c */ /* 0x000fce0003f45070 */
[----:B------:R-:W-:Y:S06]  /*0a00*/  @!P1 BRA `(.L_x_5) ;  /* 0x0000000000509947 */ /* 0x000fec0003800000 */
[----:B------:R-:W0:Y:S01]  /*0a10*/  S2UR UR11, SR_CgaCtaId ;  /* 0x00000000000b79c3 */ /* 0x000e220000008800 */
[----:B------:R-:W-:Y:S01]  /*0a20*/  UMOV UR10, 0x400 ;  /* 0x00000400000a7882 */ /* 0x000fe20000000000 */
[C---:B------:R-:W-:Y:S02]  /*0a30*/  IMAD R11, R8.reuse, UR4, R3 ;  /* 0x00000004080b7c24 */ /* 0x040fe4000f8e0203 */
[----:B------:R-:W-:Y:S01]  /*0a40*/  IMAD R10, R8, UR4, R2 ;  /* 0x00000004080a7c24 */ /* 0x000fe2000f8e0202 */
[----:B------:R-:W-:Y:S02]  /*0a50*/  UIADD3 UR4, UPT, UPT, UR4, 0x2, URZ ;  /* 0x0000000204047890 */ /* 0x000fe4000fffe0ff */
[----:B------:R-:W-:-:S04]  /*0a60*/  LEA R13, R11, UR14, 0x2 ;  /* 0x0000000e0b0d7c11 */ /* 0x000fc8000f8e10ff */
[----:B------:R-:W-:-:S05]  /*0a70*/  LEA R14, R8, R13, 0x2 ;  /* 0x0000000d080e7211 */ /* 0x000fca00078e10ff */
[----:B------:R-:W-:Y:S01]  /*0a80*/  LDS R15, [R14] ;  /* 0x000000000e0f7984 */ /* 0x000fe20000000800 */
[----:B0-----:R-:W-:-:S06]  /*0a90*/  ULEA UR10, UR11, UR10, 0x18 ;  /* 0x0000000a0b0a7291 */ /* 0x001fcc000f8ec0ff */
[----:B------:R-:W-:Y:S02]  /*0aa0*/  LEA R11, R10, UR10, 0x2 ;  /* 0x0000000a0a0b7c11 */ /* 0x000fe4000f8e10ff */
[----:B------:R-:W-:Y:S03]  /*0ab0*/  LDS R10, [R13] ;  /* 0x000000000d0a7984 */ /* 0x000fe60000000800 */
[----:B------:R-:W-:Y:S02]  /*0ac0*/  IMAD R12, R8, 0x4, R11 ;  /* 0x00000004080c7824 */ /* 0x000fe400078e020b */
[----:B------:R-:W0:Y:S04]  /*0ad0*/  LDS R11, [R11] ;  /* 0x000000000b0b7984 */ /* 0x000e280000000800 */
[----:B------:R-:W1:Y:S01]  /*0ae0*/  LDS R12, [R12] ;  /* 0x000000000c0c7984 */ /* 0x000e620000000800 */
[----:B0-----:R-:W-:-:S02]  /*0af0*/  IMAD R10, R11, R10, RZ ;  /* 0x0000000a0b0a7224 */ /* 0x001fc400078e02ff */
[----:B-1----:R-:W-:-:S03]  /*0b00*/  IMAD R16, R12, R15, RZ ;  /* 0x0000000f0c107224 */ /* 0x002fc600078e02ff */
[----:B------:R-:W-:Y:S02]  /*0b10*/  I2FP.F32.S32 R15, R10 ;  /* 0x0000000a000f7245 */ /* 0x000fe40000201400 */
[----:B------:R-:W-:-:S03]  /*0b20*/  I2FP.F32.S32 R17, R16 ;  /* 0x0000001000117245 */ /* 0x000fc60000201400 */
[----:B------:R-:W-:-:S04]  /*0b30*/  FADD R0, R0, R15 ;  /* 0x0000000f00007221 */ /* 0x000fc80000000000 */
[----:B------:R-:W-:-:S07]  /*0b40*/  FADD R0, R0, R17 ;  /* 0x0000001100007221 */ /* 0x000fce0000000000 */
.L_x_5:
[----:B------:R-:W-:Y:S05]  /*0b50*/  @P2 BRA `(.L_x_1) ;  /* 0x0000000000302947 */ /* 0x000fea0003800000 */
[----:B------:R-:W0:Y:S01]  /*0b60*/  S2UR UR11, SR_CgaCtaId ;  /* 0x00000000000b79c3 */ /* 0x000e220000008800 */
[----:B------:R-:W-:Y:S01]  /*0b70*/  UMOV UR10, 0x400 ;  /* 0x00000400000a7882 */ /* 0x000fe20000000000 */
[C---:B------:R-:W-:Y:S02]  /*0b80*/  IMAD R10, R8.reuse, UR4, R3 ;  /* 0x00000004080a7c24 */ /* 0x040fe4000f8e0203 */
[----:B------:R-:W-:-:S03]  /*0b90*/  IMAD R8, R8, UR4, R2 ;  /* 0x0000000408087c24 */ /* 0x000fc6000f8e0202 */
[----:B------:R-:W-:-:S05]  /*0ba0*/  LEA R10, R10, UR14, 0x2 ;  /* 0x0000000e0a0a7c11 */ /* 0x000fca000f8e10ff */
[----:B------:R-:W-:Y:S01]  /*0bb0*/  LDS R11, [R10] ;  /* 0x000000000a0b7984 */ /* 0x000fe20000000800 */
[----:B0-----:R-:W-:-:S06]  /*0bc0*/  ULEA UR10, UR11, UR10, 0x18 ;  /* 0x0000000a0b0a7291 */ /* 0x001fcc000f8ec0ff */
[----:B------:R-:W-:-:S06]  /*0bd0*/  LEA R8, R8, UR10, 0x2 ;  /* 0x0000000a08087c11 */ /* 0x000fcc000f8e10ff */
[----:B------:R-:W0:Y:S02]  /*0be0*/  LDS R8, [R8] ;  /* 0x0000000008087984 */ /* 0x000e240000000800 */
[----:B0-----:R-:W-:-:S05]  /*0bf0*/  IMAD R11, R8, R11, RZ ;  /* 0x0000000b080b7224 */ /* 0x001fca00078e02ff */
[----:B------:R-:W-:-:S05]  /*0c00*/  I2FP.F32.S32 R11, R11 ;  /* 0x0000000b000b7245 */ /* 0x000fca0000201400 */
[----:B------:R-:W-:-:S07]  /*0c10*/  FADD R0, R0, R11 ;  /* 0x0000000b00007221 */ /* 0x000fce0000000000 */
.L_x_1:
[----:B------:R-:W-:Y:S01]  /*0c20*/  BAR.SYNC.DEFER_BLOCKING 0x0 ;  /* 0x0000000000007b1d */ /* 0x000fe20000010000 */
[----:B------:R-:W-:-:S05]  /*0c30*/  UIADD3 UR7, UPT, UPT, UR12, UR7, URZ ;  /* 0x000000070c077290 */ /* 0x000fca000fffe0ff */
[----:B------:R-:W-:Y:S07]  /*0c40*/  @!P0 BRA `(.L_x_6) ;  /* 0xfffffff4006c8947 */ /* 0x000fee000383ffff */
.L_x_0:
[----:B------:R-:W1:Y:S01]  /*0c50*/  S2R R8, SR_TID.Y ;  /* 0x0000000000087919 */ /* 0x000e620000002200 */
[----:B------:R-:W1:Y:S01]  /*0c60*/  LDCU UR4, c[0x0][0x398] ;  /* 0x00007300ff0477ac */ /* 0x000e620008000800 */
[----:B------:R-:W2:Y:S01]  /*0c70*/  LDC.64 R2, c[0x0][0x390] ;  /* 0x0000e400ff027b82 */ /* 0x000ea20000000a00 */
[----:B------:R-:W3:Y:S01]  /*0c80*/  F2I.TRUNC.NTZ R9, R0 ;  /* 0x0000000000097305 */ /* 0x000ee2000020f100 */
[----:B------:R-:W1:Y:S01]  /*0c90*/  S2R R11, SR_TID.X ;  /* 0x00000000000b7919 */ /* 0x000e620000002100 */
[----:B------:R-:W-:-:S05]  /*0ca0*/  UIADD3 UR5, UPT, UPT, UR5, UR6, URZ ;  /* 0x0000000605057290 */ /* 0x000fca000fffe0ff */
[----:B0-----:R-:W0:Y:S08]  /*0cb0*/  LDC.64 R6, c[0x0][0x380] ;  /* 0x0000e000ff067b82 */ /* 0x001e300000000a00 */
[----:B------:R-:W4:Y:S01]  /*0cc0*/  LDC.64 R4, c[0x0][0x388] ;  /* 0x0000e200ff047b82 */ /* 0x000f220000000a00 */
[----:B-1----:R-:W-:Y:S02]  /*0cd0*/  IMAD R10, R8, UR4, R11 ;  /* 0x00000004080a7c24 */ /* 0x002fe4000f8e020b */
[----:B------:R-:W-:-:S03]  /*0ce0*/  IMAD R8, R11, UR4, R8 ;  /* 0x000000040b087c24 */ /* 0x000fc6000f8e0208 */
[----:B------:R-:W-:Y:S02]  /*0cf0*/  IADD3 R11, PT, PT, R10, UR5, RZ ;  /* 0x000000050a0b7c10 */ /* 0x000fe4000fffe0ff */
[----:B------:R-:W-:-:S03]  /*0d00*/  IADD3 R13, PT, PT, R8, UR5, RZ ;  /* 0x00000005080d7c10 */ /* 0x000fc6000fffe0ff */
[----:B--2---:R-:W-:-:S04]  /*0d10*/  IMAD.WIDE.U32 R2, R11, 0x4, R2 ;  /* 0x000000040b027825 */ /* 0x004fc800078e0002 */
[----:B0-----:R-:W-:Y:S01]  /*0d20*/  IMAD.WIDE.U32 R6, R13, 0x4, R6 ;  /* 0x000000040d067825 */ /* 0x001fe200078e0006 */
[----:B---3--:R-:W-:Y:S03]  /*0d30*/  STG.E desc[UR16][R2.64], R9 ;  /* 0x0000000902007986 */ /* 0x008fe6000c101910 */
[----:B----4-:R-:W-:Y:S02]  /*0d40*/  IMAD.WIDE.U32 R4, R11, 0x4, R4 ;  /* 0x000000040b047825 */ /* 0x010fe400078e0004 */
[----:B------:R-:W2:Y:S04]  /*0d50*/  LDG.E R6, desc[UR16][R6.64] ;  /* 0x0000001006067981 */ /* 0x000ea8000c1e1900 */
[----:B------:R-:W2:Y:S02]  /*0d60*/  LDG.E R4, desc[UR16][R4.64] ;  /* 0x0000001004047981 */ /* 0x000ea4000c1e1900 */
[----:B--2---:R-:W-:-:S05]  /*0d70*/  IADD3 R11, PT, PT, R9, R6, R4 ;  /* 0x00000006090b7210 */ /* 0x004fca0007ffe004 */
[----:B------:R-:W-:Y:S01]  /*0d80*/  STG.E desc[UR16][R2.64], R11 ;  /* 0x0000000b02007986 */ /* 0x000fe2000c101910 */
[----:B------:R-:W-:Y:S05]  /*0d90*/  EXIT ;  /* 0x000000000000794d */ /* 0x000fea0003800000 */
.L_x_7:
[----:B------:R-:W-:-:S00]  /*0da0*/  BRA `(.L_x_7) ;  /* 0xfffffffc00fc7947 */ /* 0x000fc0000383ffff */
[----:B------:R-:W-:-:S00]  /*0db0*/  NOP ;  /* 0x0000000000007918 */ /* 0x000fc00000000000 */
        /* <DEDUP_REMOVED lines=12> */
.L_x_8:


//--------------------- .nv.shared._Z8multiplyPKiS0_Piii --------------------------
	.section	.nv.shared._Z8multiplyPKiS0_Piii,"aw",@nobits
	.sectionflags	@""
	.align	16
	.zero		1024


//--------------------- .nv.shared.reserved.0     --------------------------
	.section	.nv.shared.reserved.0,"aw",@nobits
	.weak		__nv_reservedSMEM_offset_0_alias
	.size		__nv_reservedSMEM_offset_0_alias, 0, 64
	.other		__nv_reservedSMEM_offset_0_alias,@"STO_CUDA_RESERVED_SHARED STV_DEFAULT"
__nv_reservedSMEM_offset_0_alias:
	.zero		0
	.zero		64


//--------------------- .nv.constant0._Z8multiplyPKiS0_Piii --------------------------
	.section	.nv.constant0._Z8multiplyPKiS0_Piii,"a",@progbits
	.sectionflags	@""
	.align	4
.nv.constant0._Z8multiplyPKiS0_Piii:
	.zero		928


//--------------------- SYMBOLS --------------------------

	.type		.nv.reservedSmem.offset0,@object
	.size		.nv.reservedSmem.offset0,0x4
	.type		.nv.reservedSmem.cap,@object
	.size		.nv.reservedSmem.cap,0x4
